	.headerflags	@"EF_CUDA_TEXMODE_UNIFIED EF_CUDA_64BIT_ADDRESS EF_CUDA_ACCELERATORS EF_CUDA_SM90 EF_CUDA_VIRTUAL_SM(EF_CUDA_SM90)"
	.elftype	@"ET_EXEC"


//--------------------- .nv.info                  --------------------------
	.section	.nv.info,"",@"SHT_CUDA_INFO"
	.align	4


	//----- nvinfo : EIATTR_REGCOUNT
	.align		4
        /*0000*/ 	.byte	0x04, 0x2f
        /*0002*/ 	.short	(.L_3 - .L_2)
	.align		4
.L_2:
        /*0004*/ 	.word	index@(triton_poi_fused__native_batch_norm_legit_no_training_add_convolution_relu_45)
        /*0008*/ 	.word	0x00000018


	//----- nvinfo : EIATTR_MIN_STACK_SIZE
	.align		4
.L_3:
        /*000c*/ 	.byte	0x04, 0x12
        /*000e*/ 	.short	(.L_5 - .L_4)
	.align		4
.L_4:
        /*0010*/ 	.word	index@(triton_poi_fused__native_batch_norm_legit_no_training_add_convolution_relu_45)
        /*0014*/ 	.word	0x00000000


	//----- nvinfo : EIATTR_FRAME_SIZE
	.align		4
.L_5:
        /*0018*/ 	.byte	0x04, 0x11
        /*001a*/ 	.short	(.L_7 - .L_6)
	.align		4
.L_6:
        /*001c*/ 	.word	index@(triton_poi_fused__native_batch_norm_legit_no_training_add_convolution_relu_45)
        /*0020*/ 	.word	0x00000000


	//----- nvinfo : EIATTR_MIN_STACK_SIZE
	.align		4
.L_7:
        /*0024*/ 	.byte	0x04, 0x12
        /*0026*/ 	.short	(.L_9 - .L_8)
	.align		4
.L_8:
        /*0028*/ 	.word	index@(triton_poi_fused__native_batch_norm_legit_no_training_add_convolution_relu_45)
        /*002c*/ 	.word	0x00000000
.L_9:


//--------------------- .nv.info.triton_poi_fused__native_batch_norm_legit_no_training_add_convolution_relu_45 --------------------------
	.section	.nv.info.triton_poi_fused__native_batch_norm_legit_no_training_add_convolution_relu_45,"",@"SHT_CUDA_INFO"
	.sectionflags	@""
	.align	4


	//----- nvinfo : EIATTR_CUDA_API_VERSION
	.align		4
        /*0000*/ 	.byte	0x04, 0x37
        /*0002*/ 	.short	(.L_11 - .L_10)
.L_10:
        /*0004*/ 	.word	0x0000007c


	//----- nvinfo : EIATTR_KPARAM_INFO
	.align		4
.L_11:
        /*0008*/ 	.byte	0x04, 0x17
        /*000a*/ 	.short	(.L_13 - .L_12)
.L_12:
        /*000c*/ 	.word	0x00000000
        /*0010*/ 	.short	0x0008
        /*0012*/ 	.short	0x0040
        /*0014*/ 	.byte	0x00, 0xf0, 0x11, 0x00


	//----- nvinfo : EIATTR_KPARAM_INFO
	.align		4
.L_13:
        /*0018*/ 	.byte	0x04, 0x17
        /*001a*/ 	.short	(.L_15 - .L_14)
.L_14:
        /*001c*/ 	.word	0x00000000
        /*0020*/ 	.short	0x0007
        /*0022*/ 	.short	0x0038
        /*0024*/ 	.byte	0x00, 0xf4, 0x21, 0x00


	//----- nvinfo : EIATTR_KPARAM_INFO
	.align		4
.L_15:
        /*0028*/ 	.byte	0x04, 0x17
        /*002a*/ 	.short	(.L_17 - .L_16)
.L_16:
        /*002c*/ 	.word	0x00000000
        /*0030*/ 	.short	0x0006
        /*0032*/ 	.short	0x0030
        /*0034*/ 	.byte	0x00, 0xf4, 0x21, 0x00


	//----- nvinfo : EIATTR_KPARAM_INFO
	.align		4
.L_17:
        /*0038*/ 	.byte	0x04, 0x17
        /*003a*/ 	.short	(.L_19 - .L_18)
.L_18:
        /*003c*/ 	.word	0x00000000
        /*0040*/ 	.short	0x0005
        /*0042*/ 	.short	0x0028
        /*0044*/ 	.byte	0x00, 0xf4, 0x21, 0x00


	//----- nvinfo : EIATTR_KPARAM_INFO
	.align		4
.L_19:
        /*0048*/ 	.byte	0x04, 0x17
        /*004a*/ 	.short	(.L_21 - .L_20)
.L_20:
        /*004c*/ 	.word	0x00000000
        /*0050*/ 	.short	0x0004
        /*0052*/ 	.short	0x0020
        /*0054*/ 	.byte	0x00, 0xf4, 0x21, 0x00


	//----- nvinfo : EIATTR_KPARAM_INFO
	.align		4
.L_21:
        /*0058*/ 	.byte	0x04, 0x17
        /*005a*/ 	.short	(.L_23 - .L_22)
.L_22:
        /*005c*/ 	.word	0x00000000
        /*0060*/ 	.short	0x0003
        /*0062*/ 	.short	0x0018
        /*0064*/ 	.byte	0x00, 0xf4, 0x21, 0x00


	//----- nvinfo : EIATTR_KPARAM_INFO
	.align		4
.L_23:
        /*0068*/ 	.byte	0x04, 0x17
        /*006a*/ 	.short	(.L_25 - .L_24)
.L_24:
        /*006c*/ 	.word	0x00000000
        /*0070*/ 	.short	0x0002
        /*0072*/ 	.short	0x0010
        /*0074*/ 	.byte	0x00, 0xf4, 0x21, 0x00


	//----- nvinfo : EIATTR_KPARAM_INFO
	.align		4
.L_25:
        /*0078*/ 	.byte	0x04, 0x17
        /*007a*/ 	.short	(.L_27 - .L_26)
.L_26:
        /*007c*/ 	.word	0x00000000
        /*0080*/ 	.short	0x0001
        /*0082*/ 	.short	0x0008
        /*0084*/ 	.byte	0x00, 0xf4, 0x21, 0x00


	//----- nvinfo : EIATTR_KPARAM_INFO
	.align		4
.L_27:
        /*0088*/ 	.byte	0x04, 0x17
        /*008a*/ 	.short	(.L_29 - .L_28)
.L_28:
        /*008c*/ 	.word	0x00000000
        /*0090*/ 	.short	0x0000
        /*0092*/ 	.short	0x0000
        /*0094*/ 	.byte	0x00, 0xf4, 0x21, 0x00


	//----- nvinfo : EIATTR_SPARSE_MMA_MASK
	.align		4
.L_29:
        /*0098*/ 	.byte	0x03, 0x50
        /*009a*/ 	.short	0x0000


	//----- nvinfo : EIATTR_MAXREG_COUNT
	.align		4
        /*009c*/ 	.byte	0x03, 0x1b
        /*009e*/ 	.short	0x00ff


	//----- nvinfo : EIATTR_EXIT_INSTR_OFFSETS
	.align		4
        /*00a0*/ 	.byte	0x04, 0x1c
        /*00a2*/ 	.short	(.L_31 - .L_30)


	//   ....[0]....
.L_30:
        /*00a4*/ 	.word	0x00000400


	//----- nvinfo : EIATTR_REQNTID
	.align		4
.L_31:
        /*00a8*/ 	.byte	0x04, 0x10
        /*00aa*/ 	.short	(.L_33 - .L_32)
.L_32:
        /*00ac*/ 	.word	0x00000080
        /*00b0*/ 	.word	0x00000001
        /*00b4*/ 	.word	0x00000001


	//----- nvinfo : EIATTR_CBANK_PARAM_SIZE
	.align		4
.L_33:
        /*00b8*/ 	.byte	0x03, 0x19
        /*00ba*/ 	.short	0x0044


	//----- nvinfo : EIATTR_PARAM_CBANK
	.align		4
        /*00bc*/ 	.byte	0x04, 0x0a
        /*00be*/ 	.short	(.L_35 - .L_34)
	.align		4
.L_34:
        /*00c0*/ 	.word	index@(.nv.constant0.triton_poi_fused__native_batch_norm_legit_no_training_add_convolution_relu_45)
        /*00c4*/ 	.short	0x0210
        /*00c6*/ 	.short	0x0044


	//----- nvinfo : EIATTR_SW_WAR
	.align		4
.L_35:
        /*00c8*/ 	.byte	0x04, 0x36
        /*00ca*/ 	.short	(.L_37 - .L_36)
.L_36:
        /*00cc*/ 	.word	0x00000008
.L_37:


//--------------------- .nv.callgraph             --------------------------
	.section	.nv.callgraph,"",@"SHT_CUDA_CALLGRAPH"
	.align	4
	.sectionentsize	8
	.align		4
        /*0000*/ 	.word	0x00000000
	.align		4
        /*0004*/ 	.word	0xffffffff
	.align		4
        /*0008*/ 	.word	0x00000000
	.align		4
        /*000c*/ 	.word	0xfffffffe
	.align		4
        /*0010*/ 	.word	0x00000000
	.align		4
        /*0014*/ 	.word	0xfffffffd
	.align		4
        /*0018*/ 	.word	0x00000000
	.align		4
        /*001c*/ 	.word	0xfffffffc


//--------------------- .nv.constant4             --------------------------
	.section	.nv.constant4,"a",@progbits
	.align	8
	.align		8
.nv.constant4:
        /*0000*/ 	.dword	_$_str
	.align		8
        /*0008*/ 	.dword	_$_str_$_2


//--------------------- .text.triton_poi_fused__native_batch_norm_legit_no_training_add_convolution_relu_45 --------------------------
	.section	.text.triton_poi_fused__native_batch_norm_legit_no_training_add_convolution_relu_45,"ax",@progbits
	.align	128
        .global         triton_poi_fused__native_batch_norm_legit_no_training_add_convolution_relu_45
        .type           triton_poi_fused__native_batch_norm_legit_no_training_add_convolution_relu_45,@function
        .size           triton_poi_fused__native_batch_norm_legit_no_training_add_convolution_relu_45,(.L_x_1 - triton_poi_fused__native_batch_norm_legit_no_training_add_convolution_relu_45)
        .other          triton_poi_fused__native_batch_norm_legit_no_training_add_convolution_relu_45,@"STO_CUDA_ENTRY STV_DEFAULT"
triton_poi_fused__native_batch_norm_legit_no_training_add_convolution_relu_45:
.text.triton_poi_fused__native_batch_norm_legit_no_training_add_convolution_relu_45:
[----:B------:R-:W-:Y:S01]  /*0000*/  LDC R1, c[0x0][0x28] ;  /* 0x00000a00ff017b82 */ /* 0x000fe20000000800 */
[----:B------:R-:W1:Y:S07]  /*0010*/  S2R R0, SR_TID.X ;  /* 0x0000000000007919 */ /* 0x000e6e0000002100 */
[----:B------:R-:W2:Y:S01]  /*0020*/  LDC.64 R18, c[0x0][0x228] ;  /* 0x00008a00ff127b82 */ /* 0x000ea20000000a00 */
[----:B------:R-:W-:Y:S01]  /*0030*/  ULDC.64 UR4, c[0x0][0x208] ;  /* 0x0000820000047ab9 */ /* 0x000fe20000000a00 */
[----:B------:R-:W3:Y:S06]  /*0040*/  S2R R5, SR_CTAID.X ;  /* 0x0000000000057919 */ /* 0x000eec0000002500 */
[----:B------:R-:W4:Y:S08]  /*0050*/  LDC.64 R16, c[0x0][0x218] ;  /* 0x00008600ff107b82 */ /* 0x000f300000000a00 */
[----:B------:R-:W5:Y:S08]  /*0060*/  LDC.64 R20, c[0x0][0x220] ;  /* 0x00008800ff147b82 */ /* 0x000f700000000a00 */
[----:B------:R-:W4:Y:S01]  /*0070*/  LDC.64 R12, c[0x0][0x230] ;  /* 0x00008c00ff0c7b82 */ /* 0x000f220000000a00 */
[----:B-1----:R-:W-:-:S07]  /*0080*/  SHF.L.U32 R0, R0, 0x1, RZ ;  /* 0x0000000100007819 */ /* 0x002fce00000006ff */
[----:B------:R-:W1:Y:S01]  /*0090*/  LDC.64 R10, c[0x0][0x238] ;  /* 0x00008e00ff0a7b82 */ /* 0x000e620000000a00 */
[----:B---3--:R-:W-:Y:S02]  /*00a0*/  SHF.R.S32.HI R3, RZ, 0x17, R5 ;  /* 0x00000017ff037819 */ /* 0x008fe40000011405 */
[----:B------:R-:W-:Y:S02]  /*00b0*/  LOP3.LUT R0, R0, 0xfe, RZ, 0xc0, !PT ;  /* 0x000000fe00007812 */ /* 0x000fe400078ec0ff */
[----:B------:R-:W-:-:S03]  /*00c0*/  SGXT R3, R3, 0x1 ;  /* 0x000000010303781a */ /* 0x000fc60000000200 */
[----:B------:R-:W3:Y:S01]  /*00d0*/  LDC.64 R6, c[0x0][0x240] ;  /* 0x00009000ff067b82 */ /* 0x000ee20000000a00 */
[----:B------:R-:W-:-:S04]  /*00e0*/  LEA R0, R5, R0, 0x8 ;  /* 0x0000000005007211 */ /* 0x000fc800078e40ff */
[----:B------:R-:W-:-:S04]  /*00f0*/  LEA.HI R3, R3, R0, RZ, 0x8 ;  /* 0x0000000003037211 */ /* 0x000fc800078f40ff */
[----:B------:R-:W-:-:S04]  /*0100*/  SHF.R.S32.HI R3, RZ, 0x8, R3 ;  /* 0x00000008ff037819 */ /* 0x000fc80000011403 */
[----:B------:R-:W-:-:S04]  /*0110*/  LEA.HI R2, R3, R3, RZ, 0x6 ;  /* 0x0000000303027211 */ /* 0x000fc800078f30ff */
[----:B------:R-:W-:-:S04]  /*0120*/  LOP3.LUT R2, R2, 0xffffffc0, RZ, 0xc0, !PT ;  /* 0xffffffc002027812 */ /* 0x000fc800078ec0ff */
[----:B------:R-:W-:Y:S02]  /*0130*/  IADD3 R15, R3, -R2, RZ ;  /* 0x80000002030f7210 */ /* 0x000fe40007ffe0ff */
[----:B------:R-:W1:Y:S03]  /*0140*/  LDC.64 R2, c[0x0][0x210] ;  /* 0x00008400ff027b82 */ /* 0x000e660000000a00 */
[----:B--2---:R-:W-:-:S05]  /*0150*/  IMAD.WIDE R18, R15, 0x4, R18 ;  /* 0x000000040f127825 */ /* 0x004fca00078e0212 */
[----:B------:R5:W2:Y:S01]  /*0160*/  LDG.E.EL R8, desc[UR4][R18.64] ;  /* 0x0000000412087981 */ /* 0x000aa2000c2e1900 */
[----:B----4-:R-:W-:-:S05]  /*0170*/  IMAD.WIDE R16, R15, 0x4, R16 ;  /* 0x000000040f107825 */ /* 0x010fca00078e0210 */
[----:B------:R-:W4:Y:S01]  /*0180*/  LDG.E.EL R9, desc[UR4][R16.64] ;  /* 0x0000000410097981 */ /* 0x000f22000c2e1900 */
[----:B-----5:R-:W-:-:S05]  /*0190*/  IMAD.WIDE R18, R15, 0x4, R20 ;  /* 0x000000040f127825 */ /* 0x020fca00078e0214 */
[----:B------:R-:W5:Y:S01]  /*01a0*/  LDG.E.EL R14, desc[UR4][R18.64] ;  /* 0x00000004120e7981 */ /* 0x000f62000c2e1900 */
[----:B01----:R-:W-:-:S05]  /*01b0*/  IMAD.WIDE R2, R0, 0x4, R2 ;  /* 0x0000000400027825 */ /* 0x003fca00078e0202 */
[----:B------:R-:W4:Y:S01]  /*01c0*/  LDG.E.64 R4, desc[UR4][R2.64] ;  /* 0x0000000402047981 */ /* 0x000f22000c1e1b00 */
[----:B------:R-:W-:-:S04]  /*01d0*/  IMAD.WIDE R12, R15, 0x4, R12 ;  /* 0x000000040f0c7825 */ /* 0x000fc800078e020c */
[----:B------:R-:W-:Y:S02]  /*01e0*/  IMAD.WIDE R20, R15, 0x4, R10 ;  /* 0x000000040f147825 */ /* 0x000fe400078e020a */
[----:B------:R0:W5:Y:S04]  /*01f0*/  LDG.E.EL R10, desc[UR4][R12.64] ;  /* 0x000000040c0a7981 */ /* 0x000168000c2e1900 */
[----:B------:R-:W5:Y:S01]  /*0200*/  LDG.E.EL R11, desc[UR4][R20.64] ;  /* 0x00000004140b7981 */ /* 0x000f62000c2e1900 */
[----:B---3--:R-:W-:-:S06]  /*0210*/  IMAD.WIDE R6, R0, 0x4, R6 ;  /* 0x0000000400067825 */ /* 0x008fcc00078e0206 */
[----:B------:R-:W3:Y:S01]  /*0220*/  LDG.E.64 R6, desc[UR4][R6.64] ;  /* 0x0000000406067981 */ /* 0x000ee2000c1e1b00 */
[----:B0-----:R-:W-:Y:S01]  /*0230*/  HFMA2.MMA R12, -RZ, RZ, 1.625, 0 ;  /* 0x3e800000ff0c7435 */ /* 0x001fe200000001ff */
[----:B--2---:R-:W-:-:S04]  /*0240*/  FADD R8, R8, 9.9999997473787516356e-06 ;  /* 0x3727c5ac08087421 */ /* 0x004fc80000000000 */
[----:B------:R-:W0:Y:S02]  /*0250*/  MUFU.SQRT R15, R8 ;  /* 0x00000008000f7308 */ /* 0x000e240000002000 */
[C---:B0-----:R-:W-:Y:S02]  /*0260*/  FSETP.GT.AND P0, PT, R15.reuse, 8.50705917302346158658e+37, PT ;  /* 0x7e8000000f00780b */ /* 0x041fe40003f04000 */
[----:B------:R-:W-:-:S11]  /*0270*/  FSETP.GEU.AND P1, PT, R15, 1.175494350822287508e-38, PT ;  /* 0x008000000f00780b */ /* 0x000fd60003f2e000 */
[----:B------:R-:W-:-:S04]  /*0280*/  @P0 FMUL R15, R15, 0.25 ;  /* 0x3e8000000f0f0820 */ /* 0x000fc80000400000 */
[----:B------:R-:W-:-:S06]  /*0290*/  @!P1 FMUL R15, R15, 16777216 ;  /* 0x4b8000000f0f9820 */ /* 0x000fcc0000400000 */
[----:B------:R-:W0:Y:S01]  /*02a0*/  MUFU.RCP R15, R15 ;  /* 0x0000000f000f7308 */ /* 0x000e220000001000 */
[----:B------:R-:W-:Y:S01]  /*02b0*/  FSEL R12, R12, 1, P0 ;  /* 0x3f8000000c0c7808 */ /* 0x000fe20000000000 */
[--C-:B----4-:R-:W-:Y:S01]  /*02c0*/  FADD R4, R4, R9.reuse ;  /* 0x0000000904047221 */ /* 0x110fe20000000000 */
[----:B------:R-:W-:Y:S02]  /*02d0*/  FADD R5, R5, R9 ;  /* 0x0000000905057221 */ /* 0x000fe40000000000 */
[----:B------:R-:W1:Y:S01]  /*02e0*/  LDC.64 R8, c[0x0][0x248] ;  /* 0x00009200ff087b82 */ /* 0x000e620000000a00 */
[----:B------:R-:W-:-:S04]  /*02f0*/  @!P1 FMUL R12, R12, 16777216 ;  /* 0x4b8000000c0c9820 */ /* 0x000fc80000400000 */
[----:B0-----:R-:W-:Y:S01]  /*0300*/  FMUL R13, R15, R12 ;  /* 0x0000000c0f0d7220 */ /* 0x001fe20000400000 */
[C---:B-----5:R-:W-:Y:S01]  /*0310*/  FADD R12, -R14.reuse, R4 ;  /* 0x000000040e0c7221 */ /* 0x060fe20000000100 */
[----:B------:R-:W-:-:S03]  /*0320*/  FADD R14, -R14, R5 ;  /* 0x000000050e0e7221 */ /* 0x000fc60000000100 */
[-C--:B------:R-:W-:Y:S01]  /*0330*/  FMUL R12, R12, R13.reuse ;  /* 0x0000000d0c0c7220 */ /* 0x080fe20000400000 */
[----:B------:R-:W-:-:S03]  /*0340*/  FMUL R14, R14, R13 ;  /* 0x0000000d0e0e7220 */ /* 0x000fc60000400000 */
[C-C-:B------:R-:W-:Y:S01]  /*0350*/  FFMA R12, R10.reuse, R12, R11.reuse ;  /* 0x0000000c0a0c7223 */ /* 0x140fe2000000000b */
[----:B------:R-:W-:-:S04]  /*0360*/  FFMA R14, R10, R14, R11 ;  /* 0x0000000e0a0e7223 */ /* 0x000fc8000000000b */
[----:B------:R-:W-:Y:S02]  /*0370*/  FSETP.GEU.AND P0, PT, R12, RZ, PT ;  /* 0x000000ff0c00720b */ /* 0x000fe40003f0e000 */
[----:B------:R-:W-:Y:S02]  /*0380*/  FSETP.GEU.AND P1, PT, R14, RZ, PT ;  /* 0x000000ff0e00720b */ /* 0x000fe40003f2e000 */
[----:B------:R-:W-:Y:S02]  /*0390*/  FSEL R11, R12, RZ, P0 ;  /* 0x000000ff0c0b7208 */ /* 0x000fe40000000000 */
[----:B------:R-:W-:Y:S01]  /*03a0*/  FSEL R14, R14, RZ, P1 ;  /* 0x000000ff0e0e7208 */ /* 0x000fe20000800000 */
[----:B-1----:R-:W-:-:S04]  /*03b0*/  IMAD.WIDE R8, R0, 0x4, R8 ;  /* 0x0000000400087825 */ /* 0x002fc800078e0208 */
[----:B---3--:R-:W-:Y:S01]  /*03c0*/  FADD R6, R6, R11 ;  /* 0x0000000b06067221 */ /* 0x008fe20000000000 */
[----:B------:R-:W-:Y:S01]  /*03d0*/  FADD R7, R7, R14 ;  /* 0x0000000e07077221 */ /* 0x000fe20000000000 */
[----:B------:R-:W-:Y:S04]  /*03e0*/  STG.E.64 desc[UR4][R2.64], R4 ;  /* 0x0000000402007986 */ /* 0x000fe8000c101b04 */
[----:B------:R-:W-:Y:S01]  /*03f0*/  STG.E.64 desc[UR4][R8.64], R6 ;  /* 0x0000000608007986 */ /* 0x000fe2000c101b04 */
[----:B------:R-:W-:Y:S05]  /*0400*/  EXIT ;  /* 0x000000000000794d */ /* 0x000fea0003800000 */
.L_x_0:
[----:B------:R-:W-:-:S00]  /*0410*/  BRA `(.L_x_0) ;  /* 0xfffffffc00fc7947 */ /* 0x000fc0000383ffff */
[----:B------:R-:W-:-:S00]  /*0420*/  NOP ;  /* 0x0000000000007918 */ /* 0x000fc00000000000 */
        /* <DEDUP_REMOVED lines=13> */
.L_x_1:


//--------------------- .nv.global.init           --------------------------
	.section	.nv.global.init,"aw",@progbits
.nv.global.init:
	.type		_$_str,@object
	.size		_$_str,(_$_str_$_2 - _$_str)
_$_str:
        /*0000*/ 	.byte	0x5f, 0x5f, 0x43, 0x55, 0x44, 0x41, 0x5f, 0x46, 0x54, 0x5a, 0x00
	.type		_$_str_$_2,@object
	.size		_$_str_$_2,(.L_1 - _$_str_$_2)
_$_str_$_2:
        /*000b*/ 	.byte	0x5f, 0x5f, 0x43, 0x55, 0x44, 0x41, 0x5f, 0x50, 0x52, 0x45, 0x43, 0x5f, 0x53, 0x51, 0x52, 0x54
        /*001b*/ 	.byte	0x00
.L_1:


//--------------------- .nv.constant0.triton_poi_fused__native_batch_norm_legit_no_training_add_convolution_relu_45 --------------------------
	.section	.nv.constant0.triton_poi_fused__native_batch_norm_legit_no_training_add_convolution_relu_45,"a",@progbits
	.sectionflags	@""
	.align	4
.nv.constant0.triton_poi_fused__native_batch_norm_legit_no_training_add_convolution_relu_45:
	.zero		596
